//
// Generated by NVIDIA NVVM Compiler
//
// Compiler Build ID: CL-36424714
// Cuda compilation tools, release 13.0, V13.0.88
// Based on NVVM 20.0.0
//

.version 9.0
.target sm_100
.address_size 64


.entry _Z10calibrate1mPKmPKcPi(
	.param .u64 _Z10calibrate1mPKmPKcPi_param_0,
	.param .u64 .ptr .align 1 _Z10calibrate1mPKmPKcPi_param_1,
	.param .u64 .ptr .align 1 _Z10calibrate1mPKmPKcPi_param_2,
	.param .u64 .ptr .align 1 _Z10calibrate1mPKmPKcPi_param_3
)
{
	.reg .pred 	%p<5>;
	.reg .b16 	%rs<7>;
	.reg .b32 	%r<20>;
	.reg .b64 	%rd<15>;

	ld.param.u64 	%rd3, [_Z10calibrate1mPKmPKcPi_param_1];
	ld.param.u64 	%rd4, [_Z10calibrate1mPKmPKcPi_param_2];
	ld.param.u64 	%rd2, [_Z10calibrate1mPKmPKcPi_param_3];
	cvta.to.global.u64 	%rd5, %rd4;
	cvta.to.global.u64 	%rd6, %rd3;
	mov.u32 	%r1, %tid.x;
	mul.wide.u32 	%rd7, %r1, 8;
	add.s64 	%rd8, %rd6, %rd7;
	ld.global.u64 	%rd9, [%rd8];
	add.s64 	%rd1, %rd5, %rd9;
	ld.global.u8 	%rs6, [%rd1];
	setp.eq.s16 	%p1, %rs6, 0;
	mov.b32 	%r19, 0;
	@%p1 bra 	$L__BB0_4;
	mov.b32 	%r16, 0;
	mov.u32 	%r17, %r16;
	mov.u32 	%r18, %r16;
$L__BB0_2:
	add.s16 	%rs4, %rs6, -48;
	and.b16  	%rs5, %rs4, 255;
	setp.lt.u16 	%p2, %rs5, 10;
	cvt.u32.u16 	%r12, %rs6;
	and.b32  	%r13, %r12, 255;
	add.s32 	%r14, %r13, -48;
	setp.eq.s32 	%p3, %r18, 0;
	selp.b32 	%r15, %r14, %r18, %p3;
	selp.b32 	%r18, %r15, %r18, %p2;
	selp.b32 	%r17, %r14, %r17, %p2;
	add.s32 	%r7, %r16, 1;
	cvt.u64.u32 	%rd10, %r16;
	add.s64 	%rd11, %rd1, %rd10;
	ld.global.u8 	%rs6, [%rd11+1];
	setp.ne.s16 	%p4, %rs6, 0;
	mov.u32 	%r16, %r7;
	@%p4 bra 	$L__BB0_2;
	mad.lo.s32 	%r19, %r18, 10, %r17;
$L__BB0_4:
	cvta.to.global.u64 	%rd12, %rd2;
	mul.wide.u32 	%rd13, %r1, 4;
	add.s64 	%rd14, %rd12, %rd13;
	st.global.u32 	[%rd14], %r19;
	ret;

}
.entry _Z10calibrate2mPKmPKcPi(
	.param .u64 _Z10calibrate2mPKmPKcPi_param_0,
	.param .u64 .ptr .align 1 _Z10calibrate2mPKmPKcPi_param_1,
	.param .u64 .ptr .align 1 _Z10calibrate2mPKmPKcPi_param_2,
	.param .u64 .ptr .align 1 _Z10calibrate2mPKmPKcPi_param_3
)
{
	.reg .pred 	%p<76>;
	.reg .b16 	%rs<52>;
	.reg .b32 	%r<42>;
	.reg .b64 	%rd<15>;

	ld.param.u64 	%rd3, [_Z10calibrate2mPKmPKcPi_param_1];
	ld.param.u64 	%rd4, [_Z10calibrate2mPKmPKcPi_param_2];
	ld.param.u64 	%rd2, [_Z10calibrate2mPKmPKcPi_param_3];
	cvta.to.global.u64 	%rd5, %rd4;
	cvta.to.global.u64 	%rd6, %rd3;
	mov.u32 	%r1, %tid.x;
	mul.wide.u32 	%rd7, %r1, 8;
	add.s64 	%rd8, %rd6, %rd7;
	ld.global.u64 	%rd9, [%rd8];
	add.s64 	%rd1, %rd5, %rd9;
	ld.global.u8 	%rs47, [%rd1];
	setp.eq.s16 	%p1, %rs47, 0;
	mov.b32 	%r41, 0;
	@%p1 bra 	$L__BB1_22;
	mov.b32 	%r36, 0;
	mov.b16 	%rs48, 48;
	mov.u16 	%rs49, %rs48;
	mov.u16 	%rs50, %rs48;
	mov.u16 	%rs51, %rs48;
	mov.u32 	%r40, %r36;
	mov.u32 	%r39, %r36;
$L__BB1_2:
	mov.u32 	%r2, %r36;
	mov.u16 	%rs6, %rs51;
	mov.u16 	%rs51, %rs50;
	mov.u16 	%rs50, %rs49;
	mov.u16 	%rs49, %rs48;
	mov.u16 	%rs48, %rs47;
	add.s16 	%rs10, %rs48, -48;
	and.b16  	%rs11, %rs10, 255;
	setp.lt.u16 	%p2, %rs11, 10;
	cvt.u32.u16 	%r23, %rs48;
	and.b32  	%r24, %r23, 255;
	add.s32 	%r25, %r24, -48;
	setp.eq.s32 	%p3, %r39, 0;
	selp.b32 	%r26, %r25, %r39, %p3;
	selp.b32 	%r39, %r26, %r39, %p2;
	selp.b32 	%r40, %r25, %r40, %p2;
	and.b16  	%rs12, %rs50, 255;
	setp.ne.s16 	%p4, %rs12, 111;
	and.b16  	%rs13, %rs49, 255;
	setp.ne.s16 	%p5, %rs13, 110;
	or.pred  	%p6, %p4, %p5;
	setp.ne.s16 	%p7, %rs48, 101;
	or.pred  	%p8, %p6, %p7;
	@%p8 bra 	$L__BB1_4;
	max.u32 	%r39, %r39, 1;
	mov.b32 	%r40, 1;
	bra.uni 	$L__BB1_20;
$L__BB1_4:
	setp.ne.s16 	%p9, %rs12, 116;
	setp.ne.s16 	%p10, %rs13, 119;
	or.pred  	%p11, %p9, %p10;
	setp.ne.s16 	%p12, %rs48, 111;
	or.pred  	%p13, %p11, %p12;
	@%p13 bra 	$L__BB1_6;
	setp.eq.s32 	%p74, %r39, 0;
	selp.b32 	%r39, 2, %r39, %p74;
	mov.b32 	%r40, 2;
	bra.uni 	$L__BB1_20;
$L__BB1_6:
	setp.ne.s16 	%p14, %rs48, 101;
	and.b16  	%rs18, %rs6, 255;
	setp.ne.s16 	%p15, %rs18, 116;
	and.b16  	%rs19, %rs51, 255;
	setp.ne.s16 	%p16, %rs19, 104;
	or.pred  	%p17, %p15, %p16;
	setp.ne.s16 	%p18, %rs12, 114;
	or.pred  	%p19, %p17, %p18;
	setp.ne.s16 	%p20, %rs13, 101;
	or.pred  	%p21, %p19, %p20;
	or.pred  	%p22, %p21, %p14;
	@%p22 bra 	$L__BB1_8;
	setp.eq.s32 	%p73, %r39, 0;
	selp.b32 	%r39, 3, %r39, %p73;
	mov.b32 	%r40, 3;
	bra.uni 	$L__BB1_20;
$L__BB1_8:
	setp.ne.s16 	%p23, %rs12, 111;
	setp.ne.s16 	%p24, %rs19, 102;
	setp.ne.s16 	%p25, %rs13, 117;
	setp.ne.s16 	%p26, %rs48, 114;
	or.pred  	%p27, %p25, %p26;
	or.pred  	%p28, %p27, %p23;
	or.pred  	%p29, %p28, %p24;
	@%p29 bra 	$L__BB1_10;
	setp.eq.s32 	%p72, %r39, 0;
	selp.b32 	%r39, 4, %r39, %p72;
	mov.b32 	%r40, 4;
	bra.uni 	$L__BB1_20;
$L__BB1_10:
	setp.ne.s16 	%p30, %rs19, 102;
	setp.ne.s16 	%p31, %rs48, 101;
	setp.ne.s16 	%p32, %rs12, 105;
	setp.ne.s16 	%p33, %rs13, 118;
	or.pred  	%p34, %p32, %p33;
	or.pred  	%p35, %p34, %p30;
	or.pred  	%p36, %p35, %p31;
	@%p36 bra 	$L__BB1_12;
	setp.eq.s32 	%p71, %r39, 0;
	selp.b32 	%r39, 5, %r39, %p71;
	mov.b32 	%r40, 5;
	bra.uni 	$L__BB1_20;
$L__BB1_12:
	setp.ne.s16 	%p37, %rs12, 115;
	setp.ne.s16 	%p38, %rs13, 105;
	or.pred  	%p39, %p37, %p38;
	setp.ne.s16 	%p40, %rs48, 120;
	or.pred  	%p41, %p39, %p40;
	@%p41 bra 	$L__BB1_14;
	setp.eq.s32 	%p70, %r39, 0;
	selp.b32 	%r39, 6, %r39, %p70;
	mov.b32 	%r40, 6;
	bra.uni 	$L__BB1_20;
$L__BB1_14:
	setp.ne.s16 	%p42, %rs13, 101;
	setp.ne.s16 	%p43, %rs18, 115;
	setp.ne.s16 	%p44, %rs19, 101;
	or.pred  	%p45, %p43, %p44;
	setp.ne.s16 	%p46, %rs12, 118;
	or.pred  	%p47, %p45, %p46;
	setp.ne.s16 	%p48, %rs48, 110;
	or.pred  	%p49, %p47, %p48;
	or.pred  	%p50, %p49, %p42;
	@%p50 bra 	$L__BB1_16;
	setp.eq.s32 	%p69, %r39, 0;
	selp.b32 	%r39, 7, %r39, %p69;
	mov.b32 	%r40, 7;
	bra.uni 	$L__BB1_20;
$L__BB1_16:
	setp.ne.s16 	%p51, %rs18, 101;
	setp.ne.s16 	%p52, %rs19, 105;
	or.pred  	%p53, %p51, %p52;
	setp.ne.s16 	%p54, %rs12, 103;
	or.pred  	%p55, %p53, %p54;
	setp.ne.s16 	%p56, %rs13, 104;
	or.pred  	%p57, %p55, %p56;
	setp.ne.s16 	%p58, %rs48, 116;
	or.pred  	%p59, %p57, %p58;
	@%p59 bra 	$L__BB1_18;
	setp.eq.s32 	%p68, %r39, 0;
	selp.b32 	%r39, 8, %r39, %p68;
	mov.b32 	%r40, 8;
	bra.uni 	$L__BB1_20;
$L__BB1_18:
	setp.ne.s16 	%p60, %rs12, 105;
	setp.ne.s16 	%p61, %rs48, 101;
	setp.ne.s16 	%p62, %rs13, 110;
	setp.ne.s16 	%p63, %rs19, 110;
	or.pred  	%p64, %p63, %p60;
	or.pred  	%p65, %p64, %p62;
	or.pred  	%p66, %p65, %p61;
	@%p66 bra 	$L__BB1_20;
	setp.eq.s32 	%p67, %r39, 0;
	selp.b32 	%r39, 9, %r39, %p67;
	mov.b32 	%r40, 9;
$L__BB1_20:
	add.s32 	%r36, %r2, 1;
	cvt.u64.u32 	%rd10, %r2;
	add.s64 	%rd11, %rd1, %rd10;
	ld.global.u8 	%rs47, [%rd11+1];
	setp.ne.s16 	%p75, %rs47, 0;
	@%p75 bra 	$L__BB1_2;
	mad.lo.s32 	%r41, %r39, 10, %r40;
$L__BB1_22:
	cvta.to.global.u64 	%rd12, %rd2;
	mul.wide.u32 	%rd13, %r1, 4;
	add.s64 	%rd14, %rd12, %rd13;
	st.global.u32 	[%rd14], %r41;
	ret;

}
.entry _Z6reducemPKiPi(
	.param .u64 _Z6reducemPKiPi_param_0,
	.param .u64 .ptr .align 1 _Z6reducemPKiPi_param_1,
	.param .u64 .ptr .align 1 _Z6reducemPKiPi_param_2
)
{
	.reg .pred 	%p<5>;
	.reg .b32 	%r<13>;
	.reg .b64 	%rd<21>;

	ld.param.u64 	%rd19, [_Z6reducemPKiPi_param_0];
	ld.param.u64 	%rd9, [_Z6reducemPKiPi_param_1];
	ld.param.u64 	%rd10, [_Z6reducemPKiPi_param_2];
	cvta.to.global.u64 	%rd11, %rd10;
	cvta.to.global.u64 	%rd12, %rd9;
	mov.u32 	%r5, %tid.x;
	shl.b32 	%r6, %r5, 1;
	mul.wide.u32 	%rd13, %r6, 4;
	add.s64 	%rd14, %rd12, %rd13;
	ld.global.u32 	%r7, [%rd14];
	or.b32  	%r1, %r6, 1;
	ld.global.u32 	%r8, [%rd14+4];
	add.s32 	%r9, %r8, %r7;
	cvt.u64.u32 	%rd1, %r5;
	mul.wide.u32 	%rd15, %r5, 4;
	add.s64 	%rd2, %rd11, %rd15;
	st.global.u32 	[%rd2], %r9;
	bar.sync 	0;
	setp.lt.u64 	%p1, %rd19, 2;
	@%p1 bra 	$L__BB2_7;
	shl.b64 	%rd16, %rd1, 2;
	add.s64 	%rd3, %rd2, %rd16;
	cvt.u64.u32 	%rd4, %r1;
	mov.u64 	%rd20, %rd19;
$L__BB2_2:
	mov.u64 	%rd5, %rd19;
	setp.le.u64 	%p2, %rd5, %rd1;
	@%p2 bra 	$L__BB2_6;
	ld.global.u32 	%r2, [%rd3];
	setp.le.u64 	%p3, %rd20, %rd4;
	mov.b32 	%r12, 0;
	@%p3 bra 	$L__BB2_5;
	ld.global.u32 	%r12, [%rd3+4];
$L__BB2_5:
	add.s32 	%r11, %r12, %r2;
	st.global.u32 	[%rd2], %r11;
$L__BB2_6:
	bar.sync 	0;
	add.s64 	%rd17, %rd5, -1;
	shr.u64 	%rd18, %rd17, 1;
	add.s64 	%rd19, %rd18, 1;
	setp.gt.u64 	%p4, %rd5, 2;
	mov.u64 	%rd20, %rd5;
	@%p4 bra 	$L__BB2_2;
$L__BB2_7:
	bar.sync 	0;
	ret;

}


// ===== COMPILED SASS (sm_100) =====

	.target	sm_100

	.elftype	@"ET_EXEC"


//--------------------- .note.nv.tkinfo           --------------------------
	.section	.note.nv.tkinfo,"",@"SHT_NOTE"
	.sectionflags	@"SHF_NOTE_NV_TKINFO"
	.tkinfo
        /*0018*/ 	.word	0x00000002
        /*0030*/ 	.string	""
        /*0030*/ 	.string	"ptxas"
        /*0030*/ 	.string	"Cuda compilation tools, release 13.0, V13.0.88"
        /*0030*/ 	.string	"Build cuda_13.0.r13.0/compiler.36424714_0"
        /*0030*/ 	.string	"-arch sm_100 -m 64 "



//--------------------- .note.nv.cuinfo           --------------------------
	.section	.note.nv.cuinfo,"",@"SHT_NOTE"
	.sectionflags	@"SHF_NOTE_NV_CUINFO"
        /*0018*/ 	.short	0x0002
        /*001a*/ 	.short	0x0064
        /*001c*/ 	.short	0x0082
	.zero		2


//--------------------- .nv.info                  --------------------------
	.section	.nv.info,"",@"SHT_CUDA_INFO"
	.align	4


	//----- nvinfo : EIATTR_REGCOUNT
	.align		4
        /*0000*/ 	.byte	0x04, 0x2f
        /*0002*/ 	.short	(.L_1 - .L_0)
	.align		4
.L_0:
        /*0004*/ 	.word	index@(_Z10calibrate1mPKmPKcPi)
        /*0008*/ 	.word	0x0000000e


	//----- nvinfo : EIATTR_FRAME_SIZE
	.align		4
.L_1:
        /*000c*/ 	.byte	0x04, 0x11
        /*000e*/ 	.short	(.L_3 - .L_2)
	.align		4
.L_2:
        /*0010*/ 	.word	index@(_Z10calibrate1mPKmPKcPi)
        /*0014*/ 	.word	0x00000000


	//----- nvinfo : EIATTR_REGCOUNT
	.align		4
.L_3:
        /*0018*/ 	.byte	0x04, 0x2f
        /*001a*/ 	.short	(.L_5 - .L_4)
	.align		4
.L_4:
        /*001c*/ 	.word	index@(_Z10calibrate2mPKmPKcPi)
        /*0020*/ 	.word	0x00000011


	//----- nvinfo : EIATTR_FRAME_SIZE
	.align		4
.L_5:
        /*0024*/ 	.byte	0x04, 0x11
        /*0026*/ 	.short	(.L_7 - .L_6)
	.align		4
.L_6:
        /*0028*/ 	.word	index@(_Z10calibrate2mPKmPKcPi)
        /*002c*/ 	.word	0x00000000


	//----- nvinfo : EIATTR_REGCOUNT
	.align		4
.L_7:
        /*0030*/ 	.byte	0x04, 0x2f
        /*0032*/ 	.short	(.L_9 - .L_8)
	.align		4
.L_8:
        /*0034*/ 	.word	index@(_Z6reducemPKiPi)
        /*0038*/ 	.word	0x0000000e


	//----- nvinfo : EIATTR_FRAME_SIZE
	.align		4
.L_9:
        /*003c*/ 	.byte	0x04, 0x11
        /*003e*/ 	.short	(.L_11 - .L_10)
	.align		4
.L_10:
        /*0040*/ 	.word	index@(_Z6reducemPKiPi)
        /*0044*/ 	.word	0x00000000


	//----- nvinfo : EIATTR_MIN_STACK_SIZE
	.align		4
.L_11:
        /*0048*/ 	.byte	0x04, 0x12
        /*004a*/ 	.short	(.L_13 - .L_12)
	.align		4
.L_12:
        /*004c*/ 	.word	index@(_Z6reducemPKiPi)
        /*0050*/ 	.word	0x00000000


	//----- nvinfo : EIATTR_MIN_STACK_SIZE
	.align		4
.L_13:
        /*0054*/ 	.byte	0x04, 0x12
        /*0056*/ 	.short	(.L_15 - .L_14)
	.align		4
.L_14:
        /*0058*/ 	.word	index@(_Z10calibrate2mPKmPKcPi)
        /*005c*/ 	.word	0x00000000


	//----- nvinfo : EIATTR_MIN_STACK_SIZE
	.align		4
.L_15:
        /*0060*/ 	.byte	0x04, 0x12
        /*0062*/ 	.short	(.L_17 - .L_16)
	.align		4
.L_16:
        /*0064*/ 	.word	index@(_Z10calibrate1mPKmPKcPi)
        /*0068*/ 	.word	0x00000000
.L_17:


//--------------------- .nv.compat                --------------------------
	.section	.nv.compat,"",@"SHT_CUDA_COMPAT_INFO"
	.align	4
        /*0000*/ 	.byte	0x02, 0x09, 0x00, 0x00, 0x02, 0x02, 0x01, 0x00, 0x02, 0x05, 0x05, 0x00, 0x03, 0x07, 0x01, 0x01
        /*0010*/ 	.byte	0x02, 0x03, 0x00, 0x00, 0x02, 0x06, 0x01, 0x00, 0x04, 0x0b, 0x08, 0x00, 0x09, 0x00, 0x00, 0x00
        /*0020*/ 	.byte	0x00, 0x00, 0x00, 0x00


//--------------------- .nv.info._Z6reducemPKiPi  --------------------------
	.section	.nv.info._Z6reducemPKiPi,"",@"SHT_CUDA_INFO"
	.sectionflags	@""
	.align	4


	//----- nvinfo : EIATTR_CUDA_API_VERSION
	.align		4
        /*0000*/ 	.byte	0x04, 0x37
        /*0002*/ 	.short	(.L_19 - .L_18)
.L_18:
        /*0004*/ 	.word	0x00000082


	//----- nvinfo : EIATTR_KPARAM_INFO
	.align		4
.L_19:
        /*0008*/ 	.byte	0x04, 0x17
        /*000a*/ 	.short	(.L_21 - .L_20)
.L_20:
        /*000c*/ 	.word	0x00000000
        /*0010*/ 	.short	0x0002
        /*0012*/ 	.short	0x0010
        /*0014*/ 	.byte	0x00, 0xf5, 0x21, 0x00


	//----- nvinfo : EIATTR_KPARAM_INFO
	.align		4
.L_21:
        /*0018*/ 	.byte	0x04, 0x17
        /*001a*/ 	.short	(.L_23 - .L_22)
.L_22:
        /*001c*/ 	.word	0x00000000
        /*0020*/ 	.short	0x0001
        /*0022*/ 	.short	0x0008
        /*0024*/ 	.byte	0x00, 0xf5, 0x21, 0x00


	//----- nvinfo : EIATTR_KPARAM_INFO
	.align		4
.L_23:
        /*0028*/ 	.byte	0x04, 0x17
        /*002a*/ 	.short	(.L_25 - .L_24)
.L_24:
        /*002c*/ 	.word	0x00000000
        /*0030*/ 	.short	0x0000
        /*0032*/ 	.short	0x0000
        /*0034*/ 	.byte	0x00, 0xf0, 0x21, 0x00


	//----- nvinfo : EIATTR_SPARSE_MMA_MASK
	.align		4
.L_25:
        /*0038*/ 	.byte	0x03, 0x50
        /*003a*/ 	.short	0x0000


	//----- nvinfo : EIATTR_MAXREG_COUNT
	.align		4
        /*003c*/ 	.byte	0x03, 0x1b
        /*003e*/ 	.short	0x00ff


	//----- nvinfo : EIATTR_NUM_BARRIERS
	.align		4
        /*0040*/ 	.byte	0x02, 0x4c
        /*0042*/ 	.byte	0x01
	.zero		1


	//----- nvinfo : EIATTR_MERCURY_ISA_VERSION
	.align		4
        /*0044*/ 	.byte	0x03, 0x5f
        /*0046*/ 	.short	0x0101


	//----- nvinfo : EIATTR_VRC_CTA_INIT_COUNT
	.align		4
        /*0048*/ 	.byte	0x02, 0x4a
	.zero		1
	.zero		1


	//----- nvinfo : EIATTR_EXIT_INSTR_OFFSETS
	.align		4
        /*004c*/ 	.byte	0x04, 0x1c
        /*004e*/ 	.short	(.L_27 - .L_26)


	//   ....[0]....
.L_26:
        /*0050*/ 	.word	0x00000340


	//----- nvinfo : EIATTR_CRS_STACK_SIZE
	.align		4
.L_27:
        /*0054*/ 	.byte	0x04, 0x1e
        /*0056*/ 	.short	(.L_29 - .L_28)
.L_28:
        /*0058*/ 	.word	0x00000000


	//----- nvinfo : EIATTR_CBANK_PARAM_SIZE
	.align		4
.L_29:
        /*005c*/ 	.byte	0x03, 0x19
        /*005e*/ 	.short	0x0018


	//----- nvinfo : EIATTR_PARAM_CBANK
	.align		4
        /*0060*/ 	.byte	0x04, 0x0a
        /*0062*/ 	.short	(.L_31 - .L_30)
	.align		4
.L_30:
        /*0064*/ 	.word	index@(.nv.constant0._Z6reducemPKiPi)
        /*0068*/ 	.short	0x0380
        /*006a*/ 	.short	0x0018


	//----- nvinfo : EIATTR_SW_WAR
	.align		4
.L_31:
        /*006c*/ 	.byte	0x04, 0x36
        /*006e*/ 	.short	(.L_33 - .L_32)
.L_32:
        /*0070*/ 	.word	0x00000008
.L_33:


//--------------------- .nv.info._Z10calibrate2mPKmPKcPi --------------------------
	.section	.nv.info._Z10calibrate2mPKmPKcPi,"",@"SHT_CUDA_INFO"
	.sectionflags	@""
	.align	4


	//----- nvinfo : EIATTR_CUDA_API_VERSION
	.align		4
        /*0000*/ 	.byte	0x04, 0x37
        /*0002*/ 	.short	(.L_35 - .L_34)
.L_34:
        /*0004*/ 	.word	0x00000082


	//----- nvinfo : EIATTR_KPARAM_INFO
	.align		4
.L_35:
        /*0008*/ 	.byte	0x04, 0x17
        /*000a*/ 	.short	(.L_37 - .L_36)
.L_36:
        /*000c*/ 	.word	0x00000000
        /*0010*/ 	.short	0x0003
        /*0012*/ 	.short	0x0018
        /*0014*/ 	.byte	0x00, 0xf5, 0x21, 0x00


	//----- nvinfo : EIATTR_KPARAM_INFO
	.align		4
.L_37:
        /*0018*/ 	.byte	0x04, 0x17
        /*001a*/ 	.short	(.L_39 - .L_38)
.L_38:
        /*001c*/ 	.word	0x00000000
        /*0020*/ 	.short	0x0002
        /*0022*/ 	.short	0x0010
        /*0024*/ 	.byte	0x00, 0xf5, 0x21, 0x00


	//----- nvinfo : EIATTR_KPARAM_INFO
	.align		4
.L_39:
        /*0028*/ 	.byte	0x04, 0x17
        /*002a*/ 	.short	(.L_41 - .L_40)
.L_40:
        /*002c*/ 	.word	0x00000000
        /*0030*/ 	.short	0x0001
        /*0032*/ 	.short	0x0008
        /*0034*/ 	.byte	0x00, 0xf5, 0x21, 0x00


	//----- nvinfo : EIATTR_KPARAM_INFO
	.align		4
.L_41:
        /*0038*/ 	.byte	0x04, 0x17
        /*003a*/ 	.short	(.L_43 - .L_42)
.L_42:
        /*003c*/ 	.word	0x00000000
        /*0040*/ 	.short	0x0000
        /*0042*/ 	.short	0x0000
        /*0044*/ 	.byte	0x00, 0xf0, 0x21, 0x00


	//----- nvinfo : EIATTR_SPARSE_MMA_MASK
	.align		4
.L_43:
        /*0048*/ 	.byte	0x03, 0x50
        /*004a*/ 	.short	0x0000


	//----- nvinfo : EIATTR_MAXREG_COUNT
	.align		4
        /*004c*/ 	.byte	0x03, 0x1b
        /*004e*/ 	.short	0x00ff


	//----- nvinfo : EIATTR_MERCURY_ISA_VERSION
	.align		4
        /*0050*/ 	.byte	0x03, 0x5f
        /*0052*/ 	.short	0x0101


	//----- nvinfo : EIATTR_VRC_CTA_INIT_COUNT
	.align		4
        /*0054*/ 	.byte	0x02, 0x4a
	.zero		1
	.zero		1


	//----- nvinfo : EIATTR_EXIT_INSTR_OFFSETS
	.align		4
        /*0058*/ 	.byte	0x04, 0x1c
        /*005a*/ 	.short	(.L_45 - .L_44)


	//   ....[0]....
.L_44:
        /*005c*/ 	.word	0x000007d0


	//----- nvinfo : EIATTR_CRS_STACK_SIZE
	.align		4
.L_45:
        /*0060*/ 	.byte	0x04, 0x1e
        /*0062*/ 	.short	(.L_47 - .L_46)
.L_46:
        /*0064*/ 	.word	0x00000000


	//----- nvinfo : EIATTR_CBANK_PARAM_SIZE
	.align		4
.L_47:
        /*0068*/ 	.byte	0x03, 0x19
        /*006a*/ 	.short	0x0020


	//----- nvinfo : EIATTR_PARAM_CBANK
	.align		4
        /*006c*/ 	.byte	0x04, 0x0a
        /*006e*/ 	.short	(.L_49 - .L_48)
	.align		4
.L_48:
        /*0070*/ 	.word	index@(.nv.constant0._Z10calibrate2mPKmPKcPi)
        /*0074*/ 	.short	0x0380
        /*0076*/ 	.short	0x0020


	//----- nvinfo : EIATTR_SW_WAR
	.align		4
.L_49:
        /*0078*/ 	.byte	0x04, 0x36
        /*007a*/ 	.short	(.L_51 - .L_50)
.L_50:
        /*007c*/ 	.word	0x00000008
.L_51:


//--------------------- .nv.info._Z10calibrate1mPKmPKcPi --------------------------
	.section	.nv.info._Z10calibrate1mPKmPKcPi,"",@"SHT_CUDA_INFO"
	.sectionflags	@""
	.align	4


	//----- nvinfo : EIATTR_CUDA_API_VERSION
	.align		4
        /*0000*/ 	.byte	0x04, 0x37
        /*0002*/ 	.short	(.L_53 - .L_52)
.L_52:
        /*0004*/ 	.word	0x00000082


	//----- nvinfo : EIATTR_KPARAM_INFO
	.align		4
.L_53:
        /*0008*/ 	.byte	0x04, 0x17
        /*000a*/ 	.short	(.L_55 - .L_54)
.L_54:
        /*000c*/ 	.word	0x00000000
        /*0010*/ 	.short	0x0003
        /*0012*/ 	.short	0x0018
        /*0014*/ 	.byte	0x00, 0xf5, 0x21, 0x00


	//----- nvinfo : EIATTR_KPARAM_INFO
	.align		4
.L_55:
        /*0018*/ 	.byte	0x04, 0x17
        /*001a*/ 	.short	(.L_57 - .L_56)
.L_56:
        /*001c*/ 	.word	0x00000000
        /*0020*/ 	.short	0x0002
        /*0022*/ 	.short	0x0010
        /*0024*/ 	.byte	0x00, 0xf5, 0x21, 0x00


	//----- nvinfo : EIATTR_KPARAM_INFO
	.align		4
.L_57:
        /*0028*/ 	.byte	0x04, 0x17
        /*002a*/ 	.short	(.L_59 - .L_58)
.L_58:
        /*002c*/ 	.word	0x00000000
        /*0030*/ 	.short	0x0001
        /*0032*/ 	.short	0x0008
        /*0034*/ 	.byte	0x00, 0xf5, 0x21, 0x00


	//----- nvinfo : EIATTR_KPARAM_INFO
	.align		4
.L_59:
        /*0038*/ 	.byte	0x04, 0x17
        /*003a*/ 	.short	(.L_61 - .L_60)
.L_60:
        /*003c*/ 	.word	0x00000000
        /*0040*/ 	.short	0x0000
        /*0042*/ 	.short	0x0000
        /*0044*/ 	.byte	0x00, 0xf0, 0x21, 0x00


	//----- nvinfo : EIATTR_SPARSE_MMA_MASK
	.align		4
.L_61:
        /*0048*/ 	.byte	0x03, 0x50
        /*004a*/ 	.short	0x0000


	//----- nvinfo : EIATTR_MAXREG_COUNT
	.align		4
        /*004c*/ 	.byte	0x03, 0x1b
        /*004e*/ 	.short	0x00ff


	//----- nvinfo : EIATTR_MERCURY_ISA_VERSION
	.align		4
        /*0050*/ 	.byte	0x03, 0x5f
        /*0052*/ 	.short	0x0101


	//----- nvinfo : EIATTR_VRC_CTA_INIT_COUNT
	.align		4
        /*0054*/ 	.byte	0x02, 0x4a
	.zero		1
	.zero		1


	//----- nvinfo : EIATTR_EXIT_INSTR_OFFSETS
	.align		4
        /*0058*/ 	.byte	0x04, 0x1c
        /*005a*/ 	.short	(.L_63 - .L_62)


	//   ....[0]....
.L_62:
        /*005c*/ 	.word	0x00000250


	//----- nvinfo : EIATTR_CRS_STACK_SIZE
	.align		4
.L_63:
        /*0060*/ 	.byte	0x04, 0x1e
        /*0062*/ 	.short	(.L_65 - .L_64)
.L_64:
        /*0064*/ 	.word	0x00000000


	//----- nvinfo : EIATTR_CBANK_PARAM_SIZE
	.align		4
.L_65:
        /*0068*/ 	.byte	0x03, 0x19
        /*006a*/ 	.short	0x0020


	//----- nvinfo : EIATTR_PARAM_CBANK
	.align		4
        /*006c*/ 	.byte	0x04, 0x0a
        /*006e*/ 	.short	(.L_67 - .L_66)
	.align		4
.L_66:
        /*0070*/ 	.word	index@(.nv.constant0._Z10calibrate1mPKmPKcPi)
        /*0074*/ 	.short	0x0380
        /*0076*/ 	.short	0x0020


	//----- nvinfo : EIATTR_SW_WAR
	.align		4
.L_67:
        /*0078*/ 	.byte	0x04, 0x36
        /*007a*/ 	.short	(.L_69 - .L_68)
.L_68:
        /*007c*/ 	.word	0x00000008
.L_69:


//--------------------- .nv.callgraph             --------------------------
	.section	.nv.callgraph,"",@"SHT_CUDA_CALLGRAPH"
	.align	4
	.sectionentsize	8
	.align		4
        /*0000*/ 	.word	0x00000000
	.align		4
        /*0004*/ 	.word	0xffffffff
	.align		4
        /*0008*/ 	.word	0x00000000
	.align		4
        /*000c*/ 	.word	0xfffffffe
	.align		4
        /*0010*/ 	.word	0x00000000
	.align		4
        /*0014*/ 	.word	0xfffffffd
	.align		4
        /*0018*/ 	.word	0x00000000
	.align		4
        /*001c*/ 	.word	0xfffffffc


//--------------------- .text._Z6reducemPKiPi     --------------------------
	.section	.text._Z6reducemPKiPi,"ax",@progbits
	.align	128
.text._Z6reducemPKiPi:
        .type           _Z6reducemPKiPi,@function
        .size           _Z6reducemPKiPi,(.L_x_17 - _Z6reducemPKiPi)
        .other          _Z6reducemPKiPi,@"STO_CUDA_ENTRY STV_DEFAULT"
_Z6reducemPKiPi:
[----:B------:R-:W-:Y:S01]  /*0000*/  LDC R1, c[0x0][0x37c] ;  /* 0x0000df00ff017b82 */ /* 0x000fe20000000800 */
[----:B------:R-:W0:Y:S07]  /*0010*/  S2R R11, SR_TID.X ;  /* 0x00000000000b7919 */ /* 0x000e2e0000002100 */
[----:B------:R-:W1:Y:S01]  /*0020*/  LDC.64 R2, c[0x0][0x388] ;  /* 0x0000e200ff027b82 */ /* 0x000e620000000a00 */
[----:B------:R-:W2:Y:S01]  /*0030*/  LDCU.64 UR10, c[0x0][0x358] ;  /* 0x00006b00ff0a77ac */ /* 0x000ea20008000a00 */
[----:B------:R-:W3:Y:S06]  /*0040*/  LDCU.64 UR4, c[0x0][0x380] ;  /* 0x00007000ff0477ac */ /* 0x000eec0008000a00 */
[----:B------:R-:W4:Y:S01]  /*0050*/  LDC.64 R4, c[0x0][0x390] ;  /* 0x0000e400ff047b82 */ /* 0x000f220000000a00 */
[----:B0-----:R-:W-:-:S04]  /*0060*/  IMAD.SHL.U32 R7, R11, 0x2, RZ ;  /* 0x000000020b077824 */ /* 0x001fc800078e00ff */
[----:B-1----:R-:W-:-:S05]  /*0070*/  IMAD.WIDE.U32 R2, R7, 0x4, R2 ;  /* 0x0000000407027825 */ /* 0x002fca00078e0002 */
[----:B--2---:R-:W2:Y:S04]  /*0080*/  LDG.E R0, desc[UR10][R2.64] ;  /* 0x0000000a02007981 */ /* 0x004ea8000c1e1900 */
[----:B------:R-:W2:Y:S01]  /*0090*/  LDG.E R9, desc[UR10][R2.64+0x4] ;  /* 0x0000040a02097981 */ /* 0x000ea2000c1e1900 */
[----:B----4-:R-:W-:Y:S01]  /*00a0*/  IMAD.WIDE.U32 R4, R11, 0x4, R4 ;  /* 0x000000040b047825 */ /* 0x010fe200078e0004 */
[----:B---3--:R-:W-:-:S04]  /*00b0*/  UISETP.GE.U32.AND UP0, UPT, UR4, 0x2, UPT ;  /* 0x000000020400788c */ /* 0x008fc8000bf06070 */
[----:B------:R-:W-:Y:S01]  /*00c0*/  UISETP.GE.U32.AND.EX UP0, UPT, UR5, URZ, UPT, UP0 ;  /* 0x000000ff0500728c */ /* 0x000fe2000bf06100 */
[----:B--2---:R-:W-:-:S05]  /*00d0*/  IMAD.IADD R9, R0, 0x1, R9 ;  /* 0x0000000100097824 */ /* 0x004fca00078e0209 */
[----:B------:R0:W-:Y:S01]  /*00e0*/  STG.E desc[UR10][R4.64], R9 ;  /* 0x0000000904007986 */ /* 0x0001e2000c10190a */
[----:B------:R-:W-:Y:S06]  /*00f0*/  BAR.SYNC.DEFER_BLOCKING 0x0 ;  /* 0x0000000000007b1d */ /* 0x000fec0000010000 */
[----:B------:R-:W-:Y:S05]  /*0100*/  BRA.U !UP0, `(.L_x_0) ;  /* 0x0000000108887547 */ /* 0x000fea000b800000 */
[----:B------:R-:W1:Y:S01]  /*0110*/  LDCU.64 UR8, c[0x0][0x380] ;  /* 0x00007000ff0877ac */ /* 0x000e620008000a00 */
[----:B------:R-:W-:Y:S02]  /*0120*/  LEA R2, P0, R11, R4, 0x2 ;  /* 0x000000040b027211 */ /* 0x000fe400078010ff */
[----:B------:R-:W-:Y:S02]  /*0130*/  IADD3 R7, PT, PT, R7, 0x1, RZ ;  /* 0x0000000107077810 */ /* 0x000fe40007ffe0ff */
[----:B------:R-:W-:Y:S01]  /*0140*/  LEA.HI.X R3, R11, R5, RZ, 0x2, P0 ;  /* 0x000000050b037211 */ /* 0x000fe200000f14ff */
[----:B-1----:R-:W-:Y:S01]  /*0150*/  UMOV UR6, UR8 ;  /* 0x0000000800067c82 */ /* 0x002fe20008000000 */
[----:B------:R-:W-:-:S07]  /*0160*/  UMOV UR7, UR9 ;  /* 0x0000000900077c82 */ /* 0x000fce0008000000 */
.L_x_3:
[----:B------:R-:W-:Y:S01]  /*0170*/  IMAD.U32 R0, RZ, RZ, UR9 ;  /* 0x00000009ff007e24 */ /* 0x000fe2000f8e00ff */
[----:B------:R-:W-:Y:S01]  /*0180*/  ISETP.LT.U32.AND P0, PT, R11, UR8, PT ;  /* 0x000000080b007c0c */ /* 0x000fe2000bf01070 */
[----:B------:R-:W-:Y:S03]  /*0190*/  BSSY.RECONVERGENT B0, `(.L_x_1) ;  /* 0x000000b000007945 */ /* 0x000fe60003800200 */
[----:B------:R-:W-:-:S13]  /*01a0*/  ISETP.GT.U32.AND.EX P0, PT, R0, RZ, PT, P0 ;  /* 0x000000ff0000720c */ /* 0x000fda0003f04100 */
[----:B-1----:R-:W-:Y:S05]  /*01b0*/  @!P0 BRA `(.L_x_2) ;  /* 0x0000000000208947 */ /* 0x002fea0003800000 */
[----:B------:R-:W-:Y:S01]  /*01c0*/  ISETP.LT.U32.AND P0, PT, R7, UR6, PT ;  /* 0x0000000607007c0c */ /* 0x000fe2000bf01070 */
[----:B0-----:R-:W-:Y:S01]  /*01d0*/  IMAD.MOV.U32 R9, RZ, RZ, RZ ;  /* 0x000000ffff097224 */ /* 0x001fe200078e00ff */
[----:B------:R-:W-:-:S04]  /*01e0*/  MOV R0, UR7 ;  /* 0x0000000700007c02 */ /* 0x000fc80008000f00 */
[----:B------:R-:W-:Y:S02]  /*01f0*/  ISETP.GT.U32.AND.EX P0, PT, R0, RZ, PT, P0 ;  /* 0x000000ff0000720c */ /* 0x000fe40003f04100 */
[----:B------:R-:W2:Y:S11]  /*0200*/  LDG.E R0, desc[UR10][R2.64] ;  /* 0x0000000a02007981 */ /* 0x000eb6000c1e1900 */
[----:B------:R-:W2:Y:S02]  /*0210*/  @P0 LDG.E R9, desc[UR10][R2.64+0x4] ;  /* 0x0000040a02090981 */ /* 0x000ea4000c1e1900 */
[----:B--2---:R-:W-:-:S05]  /*0220*/  IADD3 R9, PT, PT, R0, R9, RZ ;  /* 0x0000000900097210 */ /* 0x004fca0007ffe0ff */
[----:B------:R1:W-:Y:S02]  /*0230*/  STG.E desc[UR10][R4.64], R9 ;  /* 0x0000000904007986 */ /* 0x0003e4000c10190a */
.L_x_2:
[----:B------:R-:W-:Y:S05]  /*0240*/  BSYNC.RECONVERGENT B0 ;  /* 0x0000000000007941 */ /* 0x000fea0003800200 */
.L_x_1:
[----:B------:R-:W-:Y:S01]  /*0250*/  UIADD3 UR4, UP0, UPT, UR8, -0x1, URZ ;  /* 0xffffffff08047890 */ /* 0x000fe2000ff1e0ff */
[----:B------:R-:W-:Y:S03]  /*0260*/  BAR.SYNC.DEFER_BLOCKING 0x0 ;  /* 0x0000000000007b1d */ /* 0x000fe60000010000 */
[----:B------:R-:W-:Y:S02]  /*0270*/  UIADD3.X UR5, UPT, UPT, UR9, -0x1, URZ, UP0, !UPT ;  /* 0xffffffff09057890 */ /* 0x000fe400087fe4ff */
[----:B------:R-:W-:Y:S02]  /*0280*/  UISETP.GT.U32.AND UP0, UPT, UR8, 0x2, UPT ;  /* 0x000000020800788c */ /* 0x000fe4000bf04070 */
[----:B------:R-:W-:Y:S02]  /*0290*/  USHF.R.U64 UR4, UR4, 0x1, UR5 ;  /* 0x0000000104047899 */ /* 0x000fe40008001205 */
[----:B------:R-:W-:-:S02]  /*02a0*/  UISETP.GT.U32.AND.EX UP0, UPT, UR9, URZ, UPT, UP0 ;  /* 0x000000ff0900728c */ /* 0x000fc4000bf04100 */
[----:B------:R-:W-:Y:S02]  /*02b0*/  USHF.R.U32.HI UR5, URZ, 0x1, UR5 ;  /* 0x00000001ff057899 */ /* 0x000fe40008011605 */
[----:B------:R-:W-:Y:S01]  /*02c0*/  UIADD3 UR4, UP1, UPT, UR4, 0x1, URZ ;  /* 0x0000000104047890 */ /* 0x000fe2000ff3e0ff */
[----:B------:R-:W-:Y:S01]  /*02d0*/  UMOV UR6, UR8 ;  /* 0x0000000800067c82 */ /* 0x000fe20008000000 */
[----:B------:R-:W-:Y:S02]  /*02e0*/  UMOV UR7, UR9 ;  /* 0x0000000900077c82 */ /* 0x000fe40008000000 */
[----:B------:R-:W-:-:S03]  /*02f0*/  UIADD3.X UR5, UPT, UPT, URZ, UR5, URZ, UP1, !UPT ;  /* 0x00000005ff057290 */ /* 0x000fc60008ffe4ff */
[----:B------:R-:W-:-:S04]  /*0300*/  UMOV UR8, UR4 ;  /* 0x0000000400087c82 */ /* 0x000fc80008000000 */
[----:B------:R-:W-:Y:S01]  /*0310*/  UMOV UR9, UR5 ;  /* 0x0000000500097c82 */ /* 0x000fe20008000000 */
[----:B------:R-:W-:Y:S05]  /*0320*/  BRA.U UP0, `(.L_x_3) ;  /* 0xfffffffd00907547 */ /* 0x000fea000b83ffff */
.L_x_0:
[----:B------:R-:W-:Y:S06]  /*0330*/  BAR.SYNC.DEFER_BLOCKING 0x0 ;  /* 0x0000000000007b1d */ /* 0x000fec0000010000 */
[----:B------:R-:W-:Y:S05]  /*0340*/  EXIT ;  /* 0x000000000000794d */ /* 0x000fea0003800000 */
.L_x_4:
[----:B------:R-:W-:-:S00]  /*0350*/  BRA `(.L_x_4) ;  /* 0xfffffffc00fc7947 */ /* 0x000fc0000383ffff */
[----:B------:R-:W-:-:S00]  /*0360*/  NOP ;  /* 0x0000000000007918 */ /* 0x000fc00000000000 */
        /* <DEDUP_REMOVED lines=9> */
.L_x_17:


//--------------------- .text._Z10calibrate2mPKmPKcPi --------------------------
	.section	.text._Z10calibrate2mPKmPKcPi,"ax",@progbits
	.align	128
.text._Z10calibrate2mPKmPKcPi:
        .type           _Z10calibrate2mPKmPKcPi,@function
        .size           _Z10calibrate2mPKmPKcPi,(.L_x_18 - _Z10calibrate2mPKmPKcPi)
        .other          _Z10calibrate2mPKmPKcPi,@"STO_CUDA_ENTRY STV_DEFAULT"
_Z10calibrate2mPKmPKcPi:
[----:B------:R-:W-:Y:S01]  /*0000*/  LDC R1, c[0x0][0x37c] ;  /* 0x0000df00ff017b82 */ /* 0x000fe20000000800 */
[----:B------:R-:W0:Y:S07]  /*0010*/  S2R R0, SR_TID.X ;  /* 0x0000000000007919 */ /* 0x000e2e0000002100 */
[----:B------:R-:W0:Y:S01]  /*0020*/  LDC.64 R4, c[0x0][0x388] ;  /* 0x0000e200ff047b82 */ /* 0x000e220000000a00 */
[----:B------:R-:W1:Y:S01]  /*0030*/  LDCU.64 UR4, c[0x0][0x358] ;  /* 0x00006b00ff0477ac */ /* 0x000e620008000a00 */
[----:B------:R-:W2:Y:S01]  /*0040*/  LDCU.64 UR6, c[0x0][0x390] ;  /* 0x00007200ff0677ac */ /* 0x000ea20008000a00 */
[----:B0-----:R-:W-:-:S06]  /*0050*/  IMAD.WIDE.U32 R4, R0, 0x8, R4 ;  /* 0x0000000800047825 */ /* 0x001fcc00078e0004 */
[----:B-1----:R-:W2:Y:S02]  /*0060*/  LDG.E.64 R4, desc[UR4][R4.64] ;  /* 0x0000000404047981 */ /* 0x002ea4000c1e1b00 */
[----:B--2---:R-:W-:-:S04]  /*0070*/  IADD3 R2, P0, PT, R4, UR6, RZ ;  /* 0x0000000604027c10 */ /* 0x004fc8000ff1e0ff */
[----:B------:R-:W-:-:S05]  /*0080*/  IADD3.X R3, PT, PT, R5, UR7, RZ, P0, !PT ;  /* 0x0000000705037c10 */ /* 0x000fca00087fe4ff */
[----:B------:R-:W2:Y:S01]  /*0090*/  LDG.E.U8 R6, desc[UR4][R2.64] ;  /* 0x0000000402067981 */ /* 0x000ea2000c1e1100 */
[----:B------:R-:W-:Y:S01]  /*00a0*/  BSSY.RECONVERGENT B0, `(.L_x_5) ;  /* 0x000006f000007945 */ /* 0x000fe20003800200 */
[----:B------:R-:W-:Y:S01]  /*00b0*/  IMAD.MOV.U32 R7, RZ, RZ, RZ ;  /* 0x000000ffff077224 */ /* 0x000fe200078e00ff */
[----:B--2---:R-:W-:-:S13]  /*00c0*/  ISETP.NE.AND P0, PT, R6, RZ, PT ;  /* 0x000000ff0600720c */ /* 0x004fda0003f05270 */
[----:B------:R-:W-:Y:S05]  /*00d0*/  @!P0 BRA `(.L_x_6) ;  /* 0x0000000400ac8947 */ /* 0x000fea0003800000 */
[----:B------:R-:W-:Y:S01]  /*00e0*/  IMAD.MOV.U32 R10, RZ, RZ, 0x30 ;  /* 0x00000030ff0a7424 */ /* 0x000fe200078e00ff */
[----:B------:R-:W-:Y:S01]  /*00f0*/  BSSY.RECONVERGENT B1, `(.L_x_7) ;  /* 0x0000068000017945 */ /* 0x000fe20003800200 */
[----:B------:R-:W-:Y:S01]  /*0100*/  IMAD.MOV.U32 R7, RZ, RZ, 0x30 ;  /* 0x00000030ff077424 */ /* 0x000fe200078e00ff */
[----:B------:R-:W-:Y:S01]  /*0110*/  CS2R R4, SRZ ;  /* 0x0000000000047805 */ /* 0x000fe2000001ff00 */
[----:B------:R-:W-:Y:S01]  /*0120*/  IMAD.MOV.U32 R8, RZ, RZ, 0x30 ;  /* 0x00000030ff087424 */ /* 0x000fe200078e00ff */
[----:B------:R-:W-:Y:S01]  /*0130*/  PRMT R10, R10, 0x5410, R10 ;  /* 0x000054100a0a7816 */ /* 0x000fe2000000000a */
[----:B------:R-:W-:Y:S02]  /*0140*/  IMAD.MOV.U32 R11, RZ, RZ, 0x30 ;  /* 0x00000030ff0b7424 */ /* 0x000fe400078e00ff */
[----:B------:R-:W-:Y:S01]  /*0150*/  IMAD.MOV.U32 R9, RZ, RZ, RZ ;  /* 0x000000ffff097224 */ /* 0x000fe200078e00ff */
[----:B------:R-:W-:-:S07]  /*0160*/  PRMT R10, R7, 0x7610, R10 ;  /* 0x00007610070a7816 */ /* 0x000fce000000000a */
.L_x_10:
[----:B------:R-:W-:Y:S01]  /*0170*/  LOP3.LUT R14, R8, 0xff, RZ, 0xc0, !PT ;  /* 0x000000ff080e7812 */ /* 0x000fe200078ec0ff */
[----:B------:R-:W-:Y:S01]  /*0180*/  VIADD R7, R6, 0xffffffd0 ;  /* 0xffffffd006077836 */ /* 0x000fe20000000000 */
[----:B------:R-:W-:Y:S01]  /*0190*/  LOP3.LUT R13, R10, 0xff, RZ, 0xc0, !PT ;  /* 0x000000ff0a0d7812 */ /* 0x000fe200078ec0ff */
[----:B------:R-:W-:Y:S01]  /*01a0*/  BSSY.RECONVERGENT B2, `(.L_x_8) ;  /* 0x0000056000027945 */ /* 0x000fe20003800200 */
[----:B------:R-:W-:Y:S02]  /*01b0*/  ISETP.NE.AND P0, PT, R14, 0x6e, PT ;  /* 0x0000006e0e00780c */ /* 0x000fe40003f05270 */
[----:B------:R-:W-:Y:S02]  /*01c0*/  LOP3.LUT R7, R7, 0xff, RZ, 0xc0, !PT ;  /* 0x000000ff07077812 */ /* 0x000fe400078ec0ff */
[----:B------:R-:W-:Y:S02]  /*01d0*/  PRMT R12, R6, 0x9910, RZ ;  /* 0x00009910060c7816 */ /* 0x000fe400000000ff */
[----:B------:R-:W-:-:S02]  /*01e0*/  ISETP.NE.OR P0, PT, R13, 0x6f, P0 ;  /* 0x0000006f0d00780c */ /* 0x000fc40000705670 */
[----:B------:R-:W-:Y:S02]  /*01f0*/  ISETP.GE.U32.AND P1, PT, R7, 0xa, PT ;  /* 0x0000000a0700780c */ /* 0x000fe40003f26070 */
[----:B------:R-:W-:Y:S02]  /*0200*/  ISETP.NE.OR P0, PT, R12, 0x65, P0 ;  /* 0x000000650c00780c */ /* 0x000fe40000705670 */
[----:B------:R-:W-:Y:S02]  /*0210*/  LOP3.LUT R7, R6, 0xff, RZ, 0xc0, !PT ;  /* 0x000000ff06077812 */ /* 0x000fe400078ec0ff */
[----:B------:R-:W-:-:S03]  /*0220*/  ISETP.NE.AND P2, PT, R4, RZ, PT ;  /* 0x000000ff0400720c */ /* 0x000fc60003f45270 */
[----:B------:R-:W-:-:S05]  /*0230*/  VIADD R7, R7, 0xffffffd0 ;  /* 0xffffffd007077836 */ /* 0x000fca0000000000 */
[C---:B------:R-:W-:Y:S02]  /*0240*/  @!P1 SEL R4, R7.reuse, R4, !P2 ;  /* 0x0000000407049207 */ /* 0x040fe40005000000 */
[----:B------:R-:W-:Y:S01]  /*0250*/  SEL R5, R7, R5, !P1 ;  /* 0x0000000507057207 */ /* 0x000fe20004800000 */
[----:B------:R-:W-:Y:S01]  /*0260*/  @!P0 IMAD.MOV.U32 R5, RZ, RZ, 0x1 ;  /* 0x00000001ff058424 */ /* 0x000fe200078e00ff */
[----:B------:R-:W-:Y:S02]  /*0270*/  PRMT R7, R11, 0x7610, R7 ;  /* 0x000076100b077816 */ /* 0x000fe40000000007 */
[----:B------:R-:W-:Y:S02]  /*0280*/  PRMT R11, R10, 0x7632, R11 ;  /* 0x000076320a0b7816 */ /* 0x000fe4000000000b */
[----:B------:R-:W-:Y:S02]  /*0290*/  PRMT R10, R8, 0x5410, R10 ;  /* 0x00005410080a7816 */ /* 0x000fe4000000000a */
[----:B------:R-:W-:-:S02]  /*02a0*/  @!P0 VIMNMX.U32 R4, PT, PT, R4, 0x1, !PT ;  /* 0x0000000104048848 */ /* 0x000fc40007fe0000 */
[----:B------:R-:W-:Y:S01]  /*02b0*/  PRMT R8, R6, 0x7610, R8 ;  /* 0x0000761006087816 */ /* 0x000fe20000000008 */
[----:B------:R-:W-:Y:S06]  /*02c0*/  @!P0 BRA `(.L_x_9) ;  /* 0x00000004000c8947 */ /* 0x000fec0003800000 */
[----:B------:R-:W-:Y:S02]  /*02d0*/  ISETP.NE.AND P0, PT, R14, 0x77, PT ;  /* 0x000000770e00780c */ /* 0x000fe40003f05270 */
[----:B------:R-:W-:Y:S02]  /*02e0*/  PRMT R6, R8, 0x9910, RZ ;  /* 0x0000991008067816 */ /* 0x000fe400000000ff */
[----:B------:R-:W-:-:S04]  /*02f0*/  ISETP.NE.OR P0, PT, R13, 0x74, P0 ;  /* 0x000000740d00780c */ /* 0x000fc80000705670 */
[----:B------:R-:W-:-:S13]  /*0300*/  ISETP.NE.OR P0, PT, R6, 0x6f, P0 ;  /* 0x0000006f0600780c */ /* 0x000fda0000705670 */
[----:B------:R-:W-:Y:S01]  /*0310*/  @!P0 ISETP.NE.AND P1, PT, R4, RZ, PT ;  /* 0x000000ff0400820c */ /* 0x000fe20003f25270 */
[----:B------:R-:W-:-:S03]  /*0320*/  @!P0 IMAD.MOV.U32 R5, RZ, RZ, 0x2 ;  /* 0x00000002ff058424 */ /* 0x000fc600078e00ff */
[----:B------:R-:W-:Y:S01]  /*0330*/  @!P0 SEL R4, R4, 0x2, P1 ;  /* 0x0000000204048807 */ /* 0x000fe20000800000 */
[----:B------:R-:W-:Y:S08]  /*0340*/  @!P0 BRA `(.L_x_9) ;  /* 0x0000000000ec8947 */ /* 0x000ff00003800000 */
[----:B------:R-:W-:Y:S02]  /*0350*/  LOP3.LUT R12, R11, 0xff, RZ, 0xc0, !PT ;  /* 0x000000ff0b0c7812 */ /* 0x000fe400078ec0ff */
[----:B------:R-:W-:Y:S02]  /*0360*/  LOP3.LUT R7, R7, 0xff, RZ, 0xc0, !PT ;  /* 0x000000ff07077812 */ /* 0x000fe400078ec0ff */
[----:B------:R-:W-:-:S04]  /*0370*/  ISETP.NE.AND P0, PT, R12, 0x68, PT ;  /* 0x000000680c00780c */ /* 0x000fc80003f05270 */
[----:B------:R-:W-:-:S04]  /*0380*/  ISETP.NE.OR P0, PT, R7, 0x74, P0 ;  /* 0x000000740700780c */ /* 0x000fc80000705670 */
[----:B------:R-:W-:-:S04]  /*0390*/  ISETP.NE.OR P0, PT, R13, 0x72, P0 ;  /* 0x000000720d00780c */ /* 0x000fc80000705670 */
[----:B------:R-:W-:-:S04]  /*03a0*/  ISETP.NE.OR P0, PT, R14, 0x65, P0 ;  /* 0x000000650e00780c */ /* 0x000fc80000705670 */
[----:B------:R-:W-:-:S13]  /*03b0*/  ISETP.NE.OR P0, PT, R6, 0x65, P0 ;  /* 0x000000650600780c */ /* 0x000fda0000705670 */
[----:B------:R-:W-:Y:S01]  /*03c0*/  @!P0 ISETP.NE.AND P1, PT, R4, RZ, PT ;  /* 0x000000ff0400820c */ /* 0x000fe20003f25270 */
[----:B------:R-:W-:-:S03]  /*03d0*/  @!P0 IMAD.MOV.U32 R5, RZ, RZ, 0x3 ;  /* 0x00000003ff058424 */ /* 0x000fc600078e00ff */
[----:B------:R-:W-:Y:S01]  /*03e0*/  @!P0 SEL R4, R4, 0x3, P1 ;  /* 0x0000000304048807 */ /* 0x000fe20000800000 */
[----:B------:R-:W-:Y:S08]  /*03f0*/  @!P0 BRA `(.L_x_9) ;  /* 0x0000000000c08947 */ /* 0x000ff00003800000 */
[----:B------:R-:W-:-:S04]  /*0400*/  ISETP.NE.AND P0, PT, R6, 0x72, PT ;  /* 0x000000720600780c */ /* 0x000fc80003f05270 */
        /* <DEDUP_REMOVED lines=46> */
[----:B------:R-:W-:-:S09]  /*06f0*/  @!P0 SEL R4, R4, 0x9, P1 ;  /* 0x0000000904048807 */ /* 0x000fd20000800000 */
.L_x_9:
[----:B------:R-:W-:Y:S05]  /*0700*/  BSYNC.RECONVERGENT B2 ;  /* 0x0000000000027941 */ /* 0x000fea0003800200 */
.L_x_8:
[----:B------:R-:W-:-:S05]  /*0710*/  IADD3 R6, P0, PT, R9, R2, RZ ;  /* 0x0000000209067210 */ /* 0x000fca0007f1e0ff */
[----:B------:R-:W-:-:S05]  /*0720*/  IMAD.X R7, RZ, RZ, R3, P0 ;  /* 0x000000ffff077224 */ /* 0x000fca00000e0603 */
[----:B------:R-:W2:Y:S01]  /*0730*/  LDG.E.U8 R6, desc[UR4][R6.64+0x1] ;  /* 0x0000010406067981 */ /* 0x000ea2000c1e1100 */
[----:B------:R-:W-:Y:S01]  /*0740*/  VIADD R9, R9, 0x1 ;  /* 0x0000000109097836 */ /* 0x000fe20000000000 */
[----:B--2---:R-:W-:-:S13]  /*0750*/  ISETP.NE.AND P0, PT, R6, RZ, PT ;  /* 0x000000ff0600720c */ /* 0x004fda0003f05270 */
[----:B------:R-:W-:Y:S05]  /*0760*/  @P0 BRA `(.L_x_10) ;  /* 0xfffffff800800947 */ /* 0x000fea000383ffff */
[----:B------:R-:W-:Y:S05]  /*0770*/  BSYNC.RECONVERGENT B1 ;  /* 0x0000000000017941 */ /* 0x000fea0003800200 */
.L_x_7:
[----:B------:R-:W-:-:S07]  /*0780*/  IMAD R7, R4, 0xa, R5 ;  /* 0x0000000a04077824 */ /* 0x000fce00078e0205 */
.L_x_6:
[----:B------:R-:W-:Y:S05]  /*0790*/  BSYNC.RECONVERGENT B0 ;  /* 0x0000000000007941 */ /* 0x000fea0003800200 */
.L_x_5:
[----:B------:R-:W0:Y:S02]  /*07a0*/  LDC.64 R2, c[0x0][0x398] ;  /* 0x0000e600ff027b82 */ /* 0x000e240000000a00 */
[----:B0-----:R-:W-:-:S05]  /*07b0*/  IMAD.WIDE.U32 R2, R0, 0x4, R2 ;  /* 0x0000000400027825 */ /* 0x001fca00078e0002 */
[----:B------:R-:W-:Y:S01]  /*07c0*/  STG.E desc[UR4][R2.64], R7 ;  /* 0x0000000702007986 */ /* 0x000fe2000c101904 */
[----:B------:R-:W-:Y:S05]  /*07d0*/  EXIT ;  /* 0x000000000000794d */ /* 0x000fea0003800000 */
.L_x_11:
        /* <DEDUP_REMOVED lines=10> */
.L_x_18:


//--------------------- .text._Z10calibrate1mPKmPKcPi --------------------------
	.section	.text._Z10calibrate1mPKmPKcPi,"ax",@progbits
	.align	128
.text._Z10calibrate1mPKmPKcPi:
        .type           _Z10calibrate1mPKmPKcPi,@function
        .size           _Z10calibrate1mPKmPKcPi,(.L_x_19 - _Z10calibrate1mPKmPKcPi)
        .other          _Z10calibrate1mPKmPKcPi,@"STO_CUDA_ENTRY STV_DEFAULT"
_Z10calibrate1mPKmPKcPi:
        /* <DEDUP_REMOVED lines=14> */
[----:B------:R-:W-:Y:S01]  /*00e0*/  BSSY.RECONVERGENT B1, `(.L_x_14) ;  /* 0x0000011000017945 */ /* 0x000fe20003800200 */
[----:B------:R-:W-:Y:S01]  /*00f0*/  CS2R R6, SRZ ;  /* 0x0000000000067805 */ /* 0x000fe2000001ff00 */
[----:B------:R-:W-:-:S07]  /*0100*/  IMAD.MOV.U32 R9, RZ, RZ, RZ ;  /* 0x000000ffff097224 */ /* 0x000fce00078e00ff */
.L_x_15:
[----:B------:R-:W-:Y:S01]  /*0110*/  IADD3 R2, P0, PT, R7, R4, RZ ;  /* 0x0000000407027210 */ /* 0x000fe20007f1e0ff */
[C---:B------:R-:W-:Y:S01]  /*0120*/  VIADD R8, R0.reuse, 0xffffffd0 ;  /* 0xffffffd000087836 */ /* 0x040fe20000000000 */
[----:B------:R-:W-:-:S03]  /*0130*/  LOP3.LUT R10, R0, 0xff, RZ, 0xc0, !PT ;  /* 0x000000ff000a7812 */ /* 0x000fc600078ec0ff */
[----:B------:R-:W-:-:S05]  /*0140*/  IMAD.X R3, RZ, RZ, R5, P0 ;  /* 0x000000ffff037224 */ /* 0x000fca00000e0605 */
[----:B------:R-:W2:Y:S01]  /*0150*/  LDG.E.U8 R0, desc[UR4][R2.64+0x1] ;  /* 0x0000010402007981 */ /* 0x000ea2000c1e1100 */
[----:B------:R-:W-:Y:S01]  /*0160*/  LOP3.LUT R8, R8, 0xff, RZ, 0xc0, !PT ;  /* 0x000000ff08087812 */ /* 0x000fe200078ec0ff */
[----:B------:R-:W-:Y:S01]  /*0170*/  VIADD R10, R10, 0xffffffd0 ;  /* 0xffffffd00a0a7836 */ /* 0x000fe20000000000 */
[----:B------:R-:W-:Y:S01]  /*0180*/  ISETP.NE.AND P1, PT, R9, RZ, PT ;  /* 0x000000ff0900720c */ /* 0x000fe20003f25270 */
[----:B------:R-:W-:Y:S01]  /*0190*/  VIADD R7, R7, 0x1 ;  /* 0x0000000107077836 */ /* 0x000fe20000000000 */
[----:B------:R-:W-:-:S04]  /*01a0*/  ISETP.GE.U32.AND P0, PT, R8, 0xa, PT ;  /* 0x0000000a0800780c */ /* 0x000fc80003f06070 */
[----:B------:R-:W-:-:S09]  /*01b0*/  SEL R6, R10, R6, !P0 ;  /* 0x000000060a067207 */ /* 0x000fd20004000000 */
[----:B------:R-:W-:Y:S02]  /*01c0*/  @!P0 SEL R9, R10, R9, !P1 ;  /* 0x000000090a098207 */ /* 0x000fe40004800000 */
[----:B--2---:R-:W-:-:S13]  /*01d0*/  ISETP.NE.AND P2, PT, R0, RZ, PT ;  /* 0x000000ff0000720c */ /* 0x004fda0003f45270 */
[----:B------:R-:W-:Y:S05]  /*01e0*/  @P2 BRA `(.L_x_15) ;  /* 0xfffffffc00c82947 */ /* 0x000fea000383ffff */
[----:B------:R-:W-:Y:S05]  /*01f0*/  BSYNC.RECONVERGENT B1 ;  /* 0x0000000000017941 */ /* 0x000fea0003800200 */
.L_x_14:
[----:B------:R-:W-:-:S07]  /*0200*/  IMAD R7, R9, 0xa, R6 ;  /* 0x0000000a09077824 */ /* 0x000fce00078e0206 */
.L_x_13:
[----:B------:R-:W-:Y:S05]  /*0210*/  BSYNC.RECONVERGENT B0 ;  /* 0x0000000000007941 */ /* 0x000fea0003800200 */
.L_x_12:
[----:B------:R-:W0:Y:S02]  /*0220*/  LDC.64 R2, c[0x0][0x398] ;  /* 0x0000e600ff027b82 */ /* 0x000e240000000a00 */
[----:B0-----:R-:W-:-:S05]  /*0230*/  IMAD.WIDE.U32 R2, R11, 0x4, R2 ;  /* 0x000000040b027825 */ /* 0x001fca00078e0002 */
[----:B------:R-:W-:Y:S01]  /*0240*/  STG.E desc[UR4][R2.64], R7 ;  /* 0x0000000702007986 */ /* 0x000fe2000c101904 */
[----:B------:R-:W-:Y:S05]  /*0250*/  EXIT ;  /* 0x000000000000794d */ /* 0x000fea0003800000 */
.L_x_16:
        /* <DEDUP_REMOVED lines=10> */
.L_x_19:


//--------------------- .nv.shared.reserved.0     --------------------------
	.section	.nv.shared.reserved.0,"aw",@nobits
	.weak		__nv_reservedSMEM_offset_0_alias
	.size		__nv_reservedSMEM_offset_0_alias, 0, 64
	.other		__nv_reservedSMEM_offset_0_alias,@"STO_CUDA_RESERVED_SHARED STV_DEFAULT"
__nv_reservedSMEM_offset_0_alias:
	.zero		0
	.zero		64


//--------------------- .nv.constant0._Z6reducemPKiPi --------------------------
	.section	.nv.constant0._Z6reducemPKiPi,"a",@progbits
	.sectionflags	@""
	.align	4
.nv.constant0._Z6reducemPKiPi:
	.zero		920


//--------------------- .nv.constant0._Z10calibrate2mPKmPKcPi --------------------------
	.section	.nv.constant0._Z10calibrate2mPKmPKcPi,"a",@progbits
	.sectionflags	@""
	.align	4
.nv.constant0._Z10calibrate2mPKmPKcPi:
	.zero		928


//--------------------- .nv.constant0._Z10calibrate1mPKmPKcPi --------------------------
	.section	.nv.constant0._Z10calibrate1mPKmPKcPi,"a",@progbits
	.sectionflags	@""
	.align	4
.nv.constant0._Z10calibrate1mPKmPKcPi:
	.zero		928


//--------------------- SYMBOLS --------------------------

	.type		.nv.reservedSmem.offset0,@object
	.size		.nv.reservedSmem.offset0,0x4
